	.headerflags	@"EF_CUDA_TEXMODE_UNIFIED EF_CUDA_64BIT_ADDRESS EF_CUDA_ACCELERATORS EF_CUDA_SM90 EF_CUDA_VIRTUAL_SM(EF_CUDA_SM90)"
	.elftype	@"ET_EXEC"


//--------------------- .nv.info                  --------------------------
	.section	.nv.info,"",@"SHT_CUDA_INFO"
	.align	4


	//----- nvinfo : EIATTR_REGCOUNT
	.align		4
        /*0000*/ 	.byte	0x04, 0x2f
        /*0002*/ 	.short	(.L_1 - .L_0)
	.align		4
.L_0:
        /*0004*/ 	.word	index@(triton_poi_fused_convolution_44)
        /*0008*/ 	.word	0x00000020


	//----- nvinfo : EIATTR_MIN_STACK_SIZE
	.align		4
.L_1:
        /*000c*/ 	.byte	0x04, 0x12
        /*000e*/ 	.short	(.L_3 - .L_2)
	.align		4
.L_2:
        /*0010*/ 	.word	index@(triton_poi_fused_convolution_44)
        /*0014*/ 	.word	0x00000000


	//----- nvinfo : EIATTR_FRAME_SIZE
	.align		4
.L_3:
        /*0018*/ 	.byte	0x04, 0x11
        /*001a*/ 	.short	(.L_5 - .L_4)
	.align		4
.L_4:
        /*001c*/ 	.word	index@(triton_poi_fused_convolution_44)
        /*0020*/ 	.word	0x00000000


	//----- nvinfo : EIATTR_MIN_STACK_SIZE
	.align		4
.L_5:
        /*0024*/ 	.byte	0x04, 0x12
        /*0026*/ 	.short	(.L_7 - .L_6)
	.align		4
.L_6:
        /*0028*/ 	.word	index@(triton_poi_fused_convolution_44)
        /*002c*/ 	.word	0x00000000
.L_7:


//--------------------- .nv.info.triton_poi_fused_convolution_44 --------------------------
	.section	.nv.info.triton_poi_fused_convolution_44,"",@"SHT_CUDA_INFO"
	.sectionflags	@""
	.align	4


	//----- nvinfo : EIATTR_CUDA_API_VERSION
	.align		4
        /*0000*/ 	.byte	0x04, 0x37
        /*0002*/ 	.short	(.L_9 - .L_8)
.L_8:
        /*0004*/ 	.word	0x0000007c


	//----- nvinfo : EIATTR_KPARAM_INFO
	.align		4
.L_9:
        /*0008*/ 	.byte	0x04, 0x17
        /*000a*/ 	.short	(.L_11 - .L_10)
.L_10:
        /*000c*/ 	.word	0x00000000
        /*0010*/ 	.short	0x0004
        /*0012*/ 	.short	0x001c
        /*0014*/ 	.byte	0x00, 0xf0, 0x11, 0x00


	//----- nvinfo : EIATTR_KPARAM_INFO
	.align		4
.L_11:
        /*0018*/ 	.byte	0x04, 0x17
        /*001a*/ 	.short	(.L_13 - .L_12)
.L_12:
        /*001c*/ 	.word	0x00000000
        /*0020*/ 	.short	0x0003
        /*0022*/ 	.short	0x0018
        /*0024*/ 	.byte	0x00, 0xf0, 0x11, 0x00


	//----- nvinfo : EIATTR_KPARAM_INFO
	.align		4
.L_13:
        /*0028*/ 	.byte	0x04, 0x17
        /*002a*/ 	.short	(.L_15 - .L_14)
.L_14:
        /*002c*/ 	.word	0x00000000
        /*0030*/ 	.short	0x0002
        /*0032*/ 	.short	0x0010
        /*0034*/ 	.byte	0x00, 0xf4, 0x21, 0x00


	//----- nvinfo : EIATTR_KPARAM_INFO
	.align		4
.L_15:
        /*0038*/ 	.byte	0x04, 0x17
        /*003a*/ 	.short	(.L_17 - .L_16)
.L_16:
        /*003c*/ 	.word	0x00000000
        /*0040*/ 	.short	0x0001
        /*0042*/ 	.short	0x0008
        /*0044*/ 	.byte	0x00, 0xf4, 0x21, 0x00


	//----- nvinfo : EIATTR_KPARAM_INFO
	.align		4
.L_17:
        /*0048*/ 	.byte	0x04, 0x17
        /*004a*/ 	.short	(.L_19 - .L_18)
.L_18:
        /*004c*/ 	.word	0x00000000
        /*0050*/ 	.short	0x0000
        /*0052*/ 	.short	0x0000
        /*0054*/ 	.byte	0x00, 0xf4, 0x21, 0x00


	//----- nvinfo : EIATTR_SPARSE_MMA_MASK
	.align		4
.L_19:
        /*0058*/ 	.byte	0x03, 0x50
        /*005a*/ 	.short	0x0000


	//----- nvinfo : EIATTR_MAXREG_COUNT
	.align		4
        /*005c*/ 	.byte	0x03, 0x1b
        /*005e*/ 	.short	0x00ff


	//----- nvinfo : EIATTR_EXIT_INSTR_OFFSETS
	.align		4
        /*0060*/ 	.byte	0x04, 0x1c
        /*0062*/ 	.short	(.L_21 - .L_20)


	//   ....[0]....
.L_20:
        /*0064*/ 	.word	0x00000930


	//   ....[1]....
        /*0068*/ 	.word	0x000009c0


	//----- nvinfo : EIATTR_REQNTID
	.align		4
.L_21:
        /*006c*/ 	.byte	0x04, 0x10
        /*006e*/ 	.short	(.L_23 - .L_22)
.L_22:
        /*0070*/ 	.word	0x00000100
        /*0074*/ 	.word	0x00000001
        /*0078*/ 	.word	0x00000001


	//----- nvinfo : EIATTR_CBANK_PARAM_SIZE
	.align		4
.L_23:
        /*007c*/ 	.byte	0x03, 0x19
        /*007e*/ 	.short	0x0020


	//----- nvinfo : EIATTR_PARAM_CBANK
	.align		4
        /*0080*/ 	.byte	0x04, 0x0a
        /*0082*/ 	.short	(.L_25 - .L_24)
	.align		4
.L_24:
        /*0084*/ 	.word	index@(.nv.constant0.triton_poi_fused_convolution_44)
        /*0088*/ 	.short	0x0210
        /*008a*/ 	.short	0x0020


	//----- nvinfo : EIATTR_SW_WAR
	.align		4
.L_25:
        /*008c*/ 	.byte	0x04, 0x36
        /*008e*/ 	.short	(.L_27 - .L_26)
.L_26:
        /*0090*/ 	.word	0x00000008
.L_27:


//--------------------- .nv.callgraph             --------------------------
	.section	.nv.callgraph,"",@"SHT_CUDA_CALLGRAPH"
	.align	4
	.sectionentsize	8
	.align		4
        /*0000*/ 	.word	0x00000000
	.align		4
        /*0004*/ 	.word	0xffffffff
	.align		4
        /*0008*/ 	.word	0x00000000
	.align		4
        /*000c*/ 	.word	0xfffffffe
	.align		4
        /*0010*/ 	.word	0x00000000
	.align		4
        /*0014*/ 	.word	0xfffffffd
	.align		4
        /*0018*/ 	.word	0x00000000
	.align		4
        /*001c*/ 	.word	0xfffffffc


//--------------------- .text.triton_poi_fused_convolution_44 --------------------------
	.section	.text.triton_poi_fused_convolution_44,"ax",@progbits
	.sectionflags	@"SHF_BARRIERS=1"
	.align	128
        .global         triton_poi_fused_convolution_44
        .type           triton_poi_fused_convolution_44,@function
        .size           triton_poi_fused_convolution_44,(.L_x_1 - triton_poi_fused_convolution_44)
        .other          triton_poi_fused_convolution_44,@"STO_CUDA_ENTRY STV_DEFAULT"
triton_poi_fused_convolution_44:
.text.triton_poi_fused_convolution_44:
[----:B------:R-:W0:Y:S01]  /*0000*/  LDC R1, c[0x0][0x28] ;  /* 0x00000a00ff017b82 */ /* 0x000e220000000800 */
[----:B------:R-:W1:Y:S07]  /*0010*/  S2R R0, SR_TID.X ;  /* 0x0000000000007919 */ /* 0x000e6e0000002100 */
[----:B------:R-:W2:Y:S01]  /*0020*/  LDC.64 R28, c[0x0][0x210] ;  /* 0x00008400ff1c7b82 */ /* 0x000ea20000000a00 */
[----:B------:R-:W-:Y:S02]  /*0030*/  CS2R R8, SRZ ;  /* 0x0000000000087805 */ /* 0x000fe4000001ff00 */
[----:B------:R-:W-:Y:S01]  /*0040*/  CS2R R10, SRZ ;  /* 0x00000000000a7805 */ /* 0x000fe2000001ff00 */
[----:B------:R-:W3:Y:S01]  /*0050*/  S2R R25, SR_CTAID.Y ;  /* 0x0000000000197919 */ /* 0x000ee20000002600 */
[----:B------:R-:W-:Y:S01]  /*0060*/  ULDC.64 UR6, c[0x0][0x208] ;  /* 0x0000820000067ab9 */ /* 0x000fe20000000a00 */
[----:B------:R-:W4:Y:S01]  /*0070*/  S2R R3, SR_CTAID.X ;  /* 0x0000000000037919 */ /* 0x000f220000002500 */
[----:B-1----:R-:W-:Y:S01]  /*0080*/  SHF.R.U32.HI R6, RZ, 0x2, R0 ;  /* 0x00000002ff067819 */ /* 0x002fe20000011600 */
[----:B------:R-:W-:-:S02]  /*0090*/  IMAD.SHL.U32 R2, R0, 0x4, RZ ;  /* 0x0000000400027824 */ /* 0x000fc400078e00ff */
[----:B---3--:R-:W-:Y:S01]  /*00a0*/  IMAD.SHL.U32 R25, R25, 0x10, RZ ;  /* 0x0000001019197824 */ /* 0x008fe200078e00ff */
[----:B------:R-:W-:-:S04]  /*00b0*/  SGXT.U32 R6, R6, 0x6 ;  /* 0x000000060606781a */ /* 0x000fc80000000000 */
[----:B------:R-:W-:Y:S02]  /*00c0*/  LOP3.LUT R4, R25, 0xc, R2, 0xf8, !PT ;  /* 0x0000000c19047812 */ /* 0x000fe400078ef802 */
[----:B----4-:R-:W-:Y:S02]  /*00d0*/  PRMT R5, R6, 0x6540, R3 ;  /* 0x0000654006057816 */ /* 0x010fe40000000003 */
[----:B------:R-:W-:Y:S02]  /*00e0*/  CS2R R6, SRZ ;  /* 0x0000000000067805 */ /* 0x000fe4000001ff00 */
[C---:B------:R-:W-:Y:S01]  /*00f0*/  ISETP.GE.AND P0, PT, R4.reuse, 0x10, PT ;  /* 0x000000100400780c */ /* 0x040fe20003f06270 */
[----:B------:R-:W-:Y:S01]  /*0100*/  IMAD R23, R4, 0x400, R5 ;  /* 0x0000040004177824 */ /* 0x000fe200078e0205 */
[----:B------:R-:W-:-:S03]  /*0110*/  CS2R R4, SRZ ;  /* 0x0000000000047805 */ /* 0x000fc6000001ff00 */
[----:B------:R-:W-:-:S05]  /*0120*/  IMAD.SHL.U32 R23, R23, 0x4, RZ ;  /* 0x0000000417177824 */ /* 0x000fca00078e00ff */
[----:B------:R-:W-:-:S03]  /*0130*/  LOP3.LUT R13, R23, 0x100, RZ, 0xfc, !PT ;  /* 0x00000100170d7812 */ /* 0x000fc600078efcff */
[----:B------:R-:W1:Y:S01]  /*0140*/  @!P0 LDC.64 R26, c[0x0][0x218] ;  /* 0x00008600ff1a8b82 */ /* 0x000e620000000a00 */
[C---:B------:R-:W-:Y:S02]  /*0150*/  LOP3.LUT R21, R23.reuse, 0x200, RZ, 0xfc, !PT ;  /* 0x0000020017157812 */ /* 0x040fe400078efcff */
[----:B------:R-:W-:Y:S01]  /*0160*/  LOP3.LUT R15, R23, 0x300, RZ, 0xfc, !PT ;  /* 0x00000300170f7812 */ /* 0x000fe200078efcff */
[----:B--2---:R-:W-:-:S04]  /*0170*/  IMAD.WIDE R12, R13, 0x4, R28 ;  /* 0x000000040d0c7825 */ /* 0x004fc800078e021c */
[--C-:B------:R-:W-:Y:S01]  /*0180*/  IMAD.WIDE R22, R23, 0x4, R28.reuse ;  /* 0x0000000417167825 */ /* 0x100fe200078e021c */
[----:B------:R2:W3:Y:S03]  /*0190*/  @!P0 LDG.E.EL.128 R8, desc[UR6][R12.64] ;  /* 0x000000060c088981 */ /* 0x0004e6000c2e1d00 */
[--C-:B------:R-:W-:Y:S01]  /*01a0*/  IMAD.WIDE R20, R21, 0x4, R28.reuse ;  /* 0x0000000415147825 */ /* 0x100fe200078e021c */
[----:B------:R4:W5:Y:S03]  /*01b0*/  @!P0 LDG.E.EL.128 R4, desc[UR6][R22.64] ;  /* 0x0000000616048981 */ /* 0x000966000c2e1d00 */
[----:B------:R-:W-:Y:S01]  /*01c0*/  IMAD.WIDE R28, R15, 0x4, R28 ;  /* 0x000000040f1c7825 */ /* 0x000fe200078e021c */
[----:B------:R-:W-:Y:S02]  /*01d0*/  CS2R R14, SRZ ;  /* 0x00000000000e7805 */ /* 0x000fe4000001ff00 */
[----:B--2---:R-:W-:-:S02]  /*01e0*/  CS2R R12, SRZ ;  /* 0x00000000000c7805 */ /* 0x004fc4000001ff00 */
[----:B------:R-:W-:Y:S02]  /*01f0*/  CS2R R16, SRZ ;  /* 0x0000000000107805 */ /* 0x000fe4000001ff00 */
[----:B------:R-:W-:Y:S02]  /*0200*/  CS2R R18, SRZ ;  /* 0x0000000000127805 */ /* 0x000fe4000001ff00 */
[----:B----4-:R-:W-:Y:S01]  /*0210*/  CS2R R22, SRZ ;  /* 0x0000000000167805 */ /* 0x010fe2000001ff00 */
[----:B------:R2:W4:Y:S04]  /*0220*/  @!P0 LDG.E.EL.128 R12, desc[UR6][R20.64] ;  /* 0x00000006140c8981 */ /* 0x000528000c2e1d00 */
[----:B------:R-:W3:Y:S01]  /*0230*/  @!P0 LDG.E.EL.128 R16, desc[UR6][R28.64] ;  /* 0x000000061c108981 */ /* 0x000ee2000c2e1d00 */
[----:B--2---:R-:W-:-:S06]  /*0240*/  CS2R R20, SRZ ;  /* 0x0000000000147805 */ /* 0x004fcc000001ff00 */
[----:B-1----:R-:W5:Y:S01]  /*0250*/  @!P0 LDG.E.EL.128 R20, desc[UR6][R26.64] ;  /* 0x000000061a148981 */ /* 0x002f62000c2e1d00 */
[----:B------:R-:W1:Y:S01]  /*0260*/  S2R R24, SR_TID.X ;  /* 0x0000000000187919 */ /* 0x000e620000002100 */
[----:B------:R-:W2:Y:S01]  /*0270*/  S2UR UR5, SR_CgaCtaId ;  /* 0x00000000000579c3 */ /* 0x000ea20000008800 */
[----:B------:R-:W-:Y:S02]  /*0280*/  UMOV UR4, 0x400 ;  /* 0x0000040000047882 */ /* 0x000fe40000000000 */
[----:B--2---:R-:W-:Y:S01]  /*0290*/  UPRMT UR4, UR5, 0x654, UR4 ;  /* 0x0000065405047896 */ /* 0x004fe20008000004 */
[----:B------:R-:W-:-:S04]  /*02a0*/  SHF.R.U32.HI R0, RZ, 0x6, R0 ;  /* 0x00000006ff007819 */ /* 0x000fc80000011600 */
[----:B------:R-:W-:-:S04]  /*02b0*/  SGXT.U32 R0, R0, 0x2 ;  /* 0x000000020000781a */ /* 0x000fc80000000000 */
[----:B------:R-:W-:-:S04]  /*02c0*/  LOP3.LUT R25, R25, R0, RZ, 0xfc, !PT ;  /* 0x0000000019197212 */ /* 0x000fc800078efcff */
[----:B------:R-:W-:Y:S01]  /*02d0*/  ISETP.GE.AND P1, PT, R25, 0x10, PT ;  /* 0x000000101900780c */ /* 0x000fe20003f26270 */
[C---:B-----5:R-:W-:Y:S01]  /*02e0*/  FADD R4, R20.reuse, R4 ;  /* 0x0000000414047221 */ /* 0x060fe20000000000 */
[C---:B---3--:R-:W-:Y:S01]  /*02f0*/  FADD R8, R20.reuse, R8 ;  /* 0x0000000814087221 */ /* 0x048fe20000000000 */
[C---:B----4-:R-:W-:Y:S01]  /*0300*/  FADD R12, R20.reuse, R12 ;  /* 0x0000000c140c7221 */ /* 0x050fe20000000000 */
[----:B------:R-:W-:Y:S01]  /*0310*/  FADD R16, R20, R16 ;  /* 0x0000001014107221 */ /* 0x000fe20000000000 */
[----:B-1----:R-:W-:Y:S02]  /*0320*/  IMAD.SHL.U32 R20, R24, 0x400, RZ ;  /* 0x0000040018147824 */ /* 0x002fe400078e00ff */
[C---:B------:R-:W-:Y:S01]  /*0330*/  FADD R5, R21.reuse, R5 ;  /* 0x0000000515057221 */ /* 0x040fe20000000000 */
[C---:B------:R-:W-:Y:S01]  /*0340*/  FADD R9, R21.reuse, R9 ;  /* 0x0000000915097221 */ /* 0x040fe20000000000 */
[C---:B------:R-:W-:Y:S01]  /*0350*/  FADD R13, R21.reuse, R13 ;  /* 0x0000000d150d7221 */ /* 0x040fe20000000000 */
[----:B------:R-:W-:Y:S01]  /*0360*/  FADD R17, R21, R17 ;  /* 0x0000001115117221 */ /* 0x000fe20000000000 */
[----:B------:R-:W-:-:S02]  /*0370*/  SHF.R.U32.HI R21, RZ, 0x2, R24 ;  /* 0x00000002ff157819 */ /* 0x000fc40000011618 */
[----:B------:R-:W-:Y:S01]  /*0380*/  LOP3.LUT R20, R20, 0xc00, RZ, 0xc0, !PT ;  /* 0x00000c0014147812 */ /* 0x000fe200078ec0ff */
[C---:B------:R-:W-:Y:S01]  /*0390*/  FADD R6, R22.reuse, R6 ;  /* 0x0000000616067221 */ /* 0x040fe20000000000 */
[C---:B------:R-:W-:Y:S01]  /*03a0*/  FADD R10, R22.reuse, R10 ;  /* 0x0000000a160a7221 */ /* 0x040fe20000000000 */
[C---:B------:R-:W-:Y:S01]  /*03b0*/  FADD R14, R22.reuse, R14 ;  /* 0x0000000e160e7221 */ /* 0x040fe20000000000 */
[----:B------:R-:W-:Y:S01]  /*03c0*/  SGXT.U32 R21, R21, 0x6 ;  /* 0x000000061515781a */ /* 0x000fe20000000000 */
[----:B------:R-:W-:Y:S01]  /*03d0*/  FADD R22, R22, R18 ;  /* 0x0000001216167221 */ /* 0x000fe20000000000 */
[C---:B------:R-:W-:Y:S02]  /*03e0*/  LOP3.LUT R18, R20.reuse, 0x100, RZ, 0xfc, !PT ;  /* 0x0000010014127812 */ /* 0x040fe400078efcff */
[C---:B------:R-:W-:Y:S02]  /*03f0*/  LOP3.LUT R26, R20.reuse, 0x200, RZ, 0xfc, !PT ;  /* 0x00000200141a7812 */ /* 0x040fe400078efcff */
[----:B------:R-:W-:-:S02]  /*0400*/  LOP3.LUT R28, R20, 0x300, RZ, 0xfc, !PT ;  /* 0x00000300141c7812 */ /* 0x000fc400078efcff */
[C---:B------:R-:W-:Y:S02]  /*0410*/  LOP3.LUT R24, R20.reuse, R21, RZ, 0xfc, !PT ;  /* 0x0000001514187212 */ /* 0x040fe400078efcff */
[----:B------:R-:W-:Y:S02]  /*0420*/  LEA.HI R27, R20, UR4, RZ, 0x1a ;  /* 0x00000004141b7c11 */ /* 0x000fe4000f8fd0ff */
[----:B------:R-:W-:Y:S02]  /*0430*/  LEA.HI R21, R18, UR4, RZ, 0x1a ;  /* 0x0000000412157c11 */ /* 0x000fe4000f8fd0ff */
[----:B------:R-:W-:Y:S02]  /*0440*/  LEA.HI R29, R26, UR4, RZ, 0x1a ;  /* 0x000000041a1d7c11 */ /* 0x000fe4000f8fd0ff */
[----:B------:R-:W-:Y:S01]  /*0450*/  LEA.HI R28, R28, UR4, RZ, 0x1a ;  /* 0x000000041c1c7c11 */ /* 0x000fe2000f8fd0ff */
[C---:B------:R-:W-:Y:S02]  /*0460*/  IMAD R27, R24.reuse, 0x4, R27 ;  /* 0x00000004181b7824 */ /* 0x040fe400078e021b */
[----:B------:R-:W-:-:S02]  /*0470*/  IMAD R20, R24, 0x4, R21 ;  /* 0x0000000418147824 */ /* 0x000fc400078e0215 */
[C---:B------:R-:W-:Y:S01]  /*0480*/  FADD R7, R23.reuse, R7 ;  /* 0x0000000717077221 */ /* 0x040fe20000000000 */
[C---:B------:R-:W-:Y:S02]  /*0490*/  IMAD R21, R24.reuse, 0x4, R29 ;  /* 0x0000000418157824 */ /* 0x040fe400078e021d */
[----:B------:R-:W-:Y:S01]  /*04a0*/  IMAD R24, R24, 0x4, R28 ;  /* 0x0000000418187824 */ /* 0x000fe200078e021c */
[----:B------:R1:W-:Y:S01]  /*04b0*/  STS [R27], R4 ;  /* 0x000000041b007388 */ /* 0x0003e20000000800 */
[----:B------:R-:W-:-:S03]  /*04c0*/  FADD R11, R23, R11 ;  /* 0x0000000b170b7221 */ /* 0x000fc60000000000 */
[----:B------:R-:W-:Y:S04]  /*04d0*/  STS [R20+0x400], R5 ;  /* 0x0004000514007388 */ /* 0x000fe80000000800 */
[----:B------:R-:W-:Y:S01]  /*04e0*/  STS [R21+0x800], R6 ;  /* 0x0008000615007388 */ /* 0x000fe20000000800 */
[----:B------:R-:W-:-:S03]  /*04f0*/  FADD R15, R23, R15 ;  /* 0x0000000f170f7221 */ /* 0x000fc60000000000 */
[----:B------:R-:W-:Y:S04]  /*0500*/  STS [R24+0xc00], R7 ;  /* 0x000c000718007388 */ /* 0x000fe80000000800 */
[----:B------:R-:W-:Y:S04]  /*0510*/  STS [R27+0x100], R8 ;  /* 0x000100081b007388 */ /* 0x000fe80000000800 */
[----:B------:R-:W-:Y:S04]  /*0520*/  STS [R20+0x500], R9 ;  /* 0x0005000914007388 */ /* 0x000fe80000000800 */
[----:B------:R-:W-:Y:S01]  /*0530*/  STS [R21+0x900], R10 ;  /* 0x0009000a15007388 */ /* 0x000fe20000000800 */
[----:B------:R-:W-:-:S03]  /*0540*/  FADD R19, R23, R19 ;  /* 0x0000001317137221 */ /* 0x000fc60000000000 */
[----:B------:R-:W-:Y:S04]  /*0550*/  STS [R24+0xd00], R11 ;  /* 0x000d000b18007388 */ /* 0x000fe80000000800 */
[----:B------:R-:W-:Y:S04]  /*0560*/  STS [R27+0x200], R12 ;  /* 0x0002000c1b007388 */ /* 0x000fe80000000800 */
[----:B------:R-:W-:Y:S04]  /*0570*/  STS [R20+0x600], R13 ;  /* 0x0006000d14007388 */ /* 0x000fe80000000800 */
[----:B------:R-:W-:Y:S04]  /*0580*/  STS [R21+0xa00], R14 ;  /* 0x000a000e15007388 */ /* 0x000fe80000000800 */
[----:B------:R-:W-:Y:S01]  /*0590*/  STS [R24+0xe00], R15 ;  /* 0x000e000f18007388 */ /* 0x000fe20000000800 */
[----:B------:R-:W-:-:S03]  /*05a0*/  LOP3.LUT R18, R2, 0x3fc, RZ, 0xc0, !PT ;  /* 0x000003fc02127812 */ /* 0x000fc600078ec0ff */
[----:B------:R-:W-:Y:S04]  /*05b0*/  STS [R27+0x300], R16 ;  /* 0x000300101b007388 */ /* 0x000fe80000000800 */
[----:B------:R2:W-:Y:S04]  /*05c0*/  STS [R20+0x700], R17 ;  /* 0x0007001114007388 */ /* 0x0005e80000000800 */
[----:B------:R3:W-:Y:S04]  /*05d0*/  STS [R21+0xb00], R22 ;  /* 0x000b001615007388 */ /* 0x0007e80000000800 */
[----:B------:R4:W-:Y:S01]  /*05e0*/  STS [R24+0xf00], R19 ;  /* 0x000f001318007388 */ /* 0x0009e20000000800 */
[C---:B-1----:R-:W-:Y:S01]  /*05f0*/  LOP3.LUT R4, R18.reuse, 0x400, RZ, 0xfc, !PT ;  /* 0x0000040012047812 */ /* 0x042fe200078efcff */
[----:B--2---:R-:W1:Y:S01]  /*0600*/  LDC.64 R16, c[0x0][0x220] ;  /* 0x00008800ff107b82 */ /* 0x004e620000000a00 */
[----:B------:R-:W-:-:S02]  /*0610*/  LOP3.LUT R5, R18, 0x800, RZ, 0xfc, !PT ;  /* 0x0000080012057812 */ /* 0x000fc400078efcff */
[----:B------:R-:W-:Y:S02]  /*0620*/  SHF.R.U32.HI R6, RZ, 0x8, R2 ;  /* 0x00000008ff067819 */ /* 0x000fe40000011602 */
[----:B------:R-:W-:Y:S02]  /*0630*/  SHF.R.U32.HI R4, RZ, 0x6, R4 ;  /* 0x00000006ff047819 */ /* 0x000fe40000011604 */
[----:B------:R-:W-:Y:S02]  /*0640*/  SHF.R.U32.HI R7, RZ, 0x6, R5 ;  /* 0x00000006ff077819 */ /* 0x000fe40000011605 */
[----:B------:R-:W-:Y:S02]  /*0650*/  SGXT.U32 R5, R6, 0x2 ;  /* 0x000000020605781a */ /* 0x000fe40000000000 */
[----:B------:R-:W-:Y:S02]  /*0660*/  LOP3.LUT R6, R4, 0x1c, RZ, 0xc0, !PT ;  /* 0x0000001c04067812 */ /* 0x000fe400078ec0ff */
[----:B------:R-:W-:-:S02]  /*0670*/  LOP3.LUT R8, R7, 0x2c, RZ, 0xc0, !PT ;  /* 0x0000002c07087812 */ /* 0x000fc400078ec0ff */
[----:B------:R-:W-:Y:S02]  /*0680*/  LOP3.LUT R4, R5, 0x3fc, R2, 0xf8, !PT ;  /* 0x000003fc05047812 */ /* 0x000fe400078ef802 */
[----:B------:R-:W-:Y:S01]  /*0690*/  LEA R5, R5, UR4, 0x2 ;  /* 0x0000000405057c11 */ /* 0x000fe2000f8e10ff */
[----:B------:R-:W-:Y:S01]  /*06a0*/  VIADD R7, R6, UR4 ;  /* 0x0000000406077c36 */ /* 0x000fe20008000000 */
[----:B------:R-:W-:Y:S01]  /*06b0*/  LEA R4, R4, UR4, 0x2 ;  /* 0x0000000404047c11 */ /* 0x000fe2000f8e10ff */
[----:B------:R-:W-:Y:S01]  /*06c0*/  BAR.SYNC.DEFER_BLOCKING 0x0 ;  /* 0x0000000000007b1d */ /* 0x000fe20000010000 */
[----:B------:R-:W-:Y:S02]  /*06d0*/  VIADD R9, R8, UR4 ;  /* 0x0000000408097c36 */ /* 0x000fe40008000000 */
[C---:B------:R-:W-:Y:S02]  /*06e0*/  IMAD R20, R18.reuse, 0x4, R5 ;  /* 0x0000000412147824 */ /* 0x040fe400078e0205 */
[----:B---3--:R-:W-:-:S02]  /*06f0*/  IMAD R21, R18, 0x4, R7 ;  /* 0x0000000412157824 */ /* 0x008fc400078e0207 */
[----:B------:R-:W-:Y:S01]  /*0700*/  IMAD R22, R18, 0x4, R9 ;  /* 0x0000000412167824 */ /* 0x000fe200078e0209 */
[----:B------:R-:W-:Y:S04]  /*0710*/  LDS R4, [R4] ;  /* 0x0000000004047984 */ /* 0x000fe80000000800 */
[----:B------:R-:W-:Y:S04]  /*0720*/  LDS R5, [R20+0x4] ;  /* 0x0000040014057984 */ /* 0x000fe80000000800 */
[----:B------:R-:W-:Y:S04]  /*0730*/  LDS R6, [R20+0x8] ;  /* 0x0000080014067984 */ /* 0x000fe80000000800 */
[----:B------:R-:W2:Y:S04]  /*0740*/  LDS R7, [R20+0xc] ;  /* 0x00000c0014077984 */ /* 0x000ea80000000800 */
[----:B------:R-:W-:Y:S04]  /*0750*/  LDS R8, [R21+0x1000] ;  /* 0x0010000015087984 */ /* 0x000fe80000000800 */
[----:B------:R-:W-:Y:S04]  /*0760*/  LDS R9, [R21+0x1004] ;  /* 0x0010040015097984 */ /* 0x000fe80000000800 */
[----:B------:R-:W-:Y:S04]  /*0770*/  LDS R10, [R21+0x1008] ;  /* 0x00100800150a7984 */ /* 0x000fe80000000800 */
[----:B------:R-:W3:Y:S04]  /*0780*/  LDS R11, [R21+0x100c] ;  /* 0x00100c00150b7984 */ /* 0x000ee80000000800 */
[----:B------:R-:W-:Y:S04]  /*0790*/  LDS R12, [R22+0x2000] ;  /* 0x00200000160c7984 */ /* 0x000fe80000000800 */
[----:B------:R-:W-:Y:S04]  /*07a0*/  LDS R13, [R22+0x2004] ;  /* 0x00200400160d7984 */ /* 0x000fe80000000800 */
[----:B------:R-:W-:Y:S04]  /*07b0*/  LDS R14, [R22+0x2008] ;  /* 0x00200800160e7984 */ /* 0x000fe80000000800 */
[----:B------:R5:W3:Y:S01]  /*07c0*/  LDS R15, [R22+0x200c] ;  /* 0x00200c00160f7984 */ /* 0x000ae20000000800 */
[----:B------:R-:W-:-:S02]  /*07d0*/  LOP3.LUT R2, R2, 0xfc, RZ, 0xc0, !PT ;  /* 0x000000fc02027812 */ /* 0x000fc400078ec0ff */
[----:B----4-:R-:W-:Y:S02]  /*07e0*/  LOP3.LUT R19, R18, 0xc00, RZ, 0xfc, !PT ;  /* 0x00000c0012137812 */ /* 0x010fe400078efcff */
[----:B------:R-:W-:Y:S02]  /*07f0*/  PRMT R0, R2, 0x6540, R3 ;  /* 0x0000654002007816 */ /* 0x000fe40000000003 */
[----:B------:R-:W-:Y:S02]  /*0800*/  SHF.R.U32.HI R2, RZ, 0x6, R19 ;  /* 0x00000006ff027819 */ /* 0x000fe40000011613 */
[C---:B------:R-:W-:Y:S02]  /*0810*/  LOP3.LUT R3, R25.reuse, 0x4, RZ, 0xfc, !PT ;  /* 0x0000000419037812 */ /* 0x040fe400078efcff */
[C---:B------:R-:W-:Y:S02]  /*0820*/  LOP3.LUT R19, R25.reuse, 0x8, RZ, 0xfc, !PT ;  /* 0x0000000819137812 */ /* 0x040fe400078efcff */
[----:B-----5:R-:W-:-:S02]  /*0830*/  LOP3.LUT R22, R25, 0xc, RZ, 0xfc, !PT ;  /* 0x0000000c19167812 */ /* 0x020fc400078efcff */
[----:B------:R-:W-:Y:S02]  /*0840*/  ISETP.GE.AND P2, PT, R3, 0x10, PT ;  /* 0x000000100300780c */ /* 0x000fe40003f46270 */
[----:B------:R-:W-:Y:S01]  /*0850*/  ISETP.GE.AND P3, PT, R19, 0x10, PT ;  /* 0x000000101300780c */ /* 0x000fe20003f66270 */
[--C-:B------:R-:W-:Y:S01]  /*0860*/  IMAD R21, R25, 0x1000, R0.reuse ;  /* 0x0000100019157824 */ /* 0x100fe200078e0200 */
[----:B------:R-:W-:Y:S02]  /*0870*/  LOP3.LUT R20, R2, 0x3c, RZ, 0xc0, !PT ;  /* 0x0000003c02147812 */ /* 0x000fe400078ec0ff */
[----:B------:R-:W-:Y:S01]  /*0880*/  ISETP.GE.AND P0, PT, R22, 0x10, PT ;  /* 0x000000101600780c */ /* 0x000fe20003f06270 */
[--C-:B------:R-:W-:Y:S02]  /*0890*/  IMAD R23, R3, 0x1000, R0.reuse ;  /* 0x0000100003177824 */ /* 0x100fe400078e0200 */
[----:B------:R-:W-:Y:S02]  /*08a0*/  IMAD R19, R19, 0x1000, R0 ;  /* 0x0000100013137824 */ /* 0x000fe400078e0200 */
[----:B-1----:R-:W-:-:S04]  /*08b0*/  IMAD.WIDE R2, R21, 0x4, R16 ;  /* 0x0000000415027825 */ /* 0x002fc800078e0210 */
[----:B------:R-:W-:Y:S02]  /*08c0*/  VIADD R27, R20, UR4 ;  /* 0x00000004141b7c36 */ /* 0x000fe40008000000 */
[--C-:B------:R-:W-:Y:S01]  /*08d0*/  IMAD.WIDE R20, R23, 0x4, R16.reuse ;  /* 0x0000000417147825 */ /* 0x100fe200078e0210 */
[----:B--2---:R1:W-:Y:S03]  /*08e0*/  @!P1 STG.E.128 desc[UR6][R2.64], R4 ;  /* 0x0000000402009986 */ /* 0x0043e6000c101d06 */
[----:B------:R-:W-:Y:S01]  /*08f0*/  IMAD.WIDE R22, R19, 0x4, R16 ;  /* 0x0000000413167825 */ /* 0x000fe200078e0210 */
[----:B---3--:R1:W-:Y:S04]  /*0900*/  @!P2 STG.E.128 desc[UR6][R20.64], R8 ;  /* 0x000000081400a986 */ /* 0x0083e8000c101d06 */
[----:B0-----:R1:W-:Y:S01]  /*0910*/  @!P3 STG.E.128 desc[UR6][R22.64], R12 ;  /* 0x0000000c1600b986 */ /* 0x0013e2000c101d06 */
[----:B------:R-:W-:Y:S01]  /*0920*/  IMAD R27, R18, 0x4, R27 ;  /* 0x00000004121b7824 */ /* 0x000fe200078e021b */
[----:B------:R-:W-:Y:S06]  /*0930*/  @P0 EXIT ;  /* 0x000000000000094d */ /* 0x000fec0003800000 */
[----:B-1----:R-:W-:Y:S01]  /*0940*/  LDS R4, [R27+0x3000] ;  /* 0x003000001b047984 */ /* 0x002fe20000000800 */
[----:B------:R-:W-:-:S03]  /*0950*/  LOP3.LUT R3, R25, 0xc, RZ, 0xfc, !PT ;  /* 0x0000000c19037812 */ /* 0x000fc600078efcff */
[----:B------:R-:W-:Y:S02]  /*0960*/  LDS R5, [R27+0x3004] ;  /* 0x003004001b057984 */ /* 0x000fe40000000800 */
[----:B------:R-:W-:Y:S02]  /*0970*/  IMAD R3, R3, 0x1000, R0 ;  /* 0x0000100003037824 */ /* 0x000fe400078e0200 */
[----:B------:R-:W-:Y:S02]  /*0980*/  LDS R6, [R27+0x3008] ;  /* 0x003008001b067984 */ /* 0x000fe40000000800 */
[----:B------:R-:W-:Y:S02]  /*0990*/  IMAD.WIDE R16, R3, 0x4, R16 ;  /* 0x0000000403107825 */ /* 0x000fe400078e0210 */
[----:B------:R-:W0:Y:S04]  /*09a0*/  LDS R7, [R27+0x300c] ;  /* 0x00300c001b077984 */ /* 0x000e280000000800 */
[----:B0-----:R-:W-:Y:S01]  /*09b0*/  STG.E.128 desc[UR6][R16.64], R4 ;  /* 0x0000000410007986 */ /* 0x001fe2000c101d06 */
[----:B------:R-:W-:Y:S05]  /*09c0*/  EXIT ;  /* 0x000000000000794d */ /* 0x000fea0003800000 */
.L_x_0:
[----:B------:R-:W-:-:S00]  /*09d0*/  BRA `(.L_x_0) ;  /* 0xfffffffc00fc7947 */ /* 0x000fc0000383ffff */
[----:B------:R-:W-:-:S00]  /*09e0*/  NOP ;  /* 0x0000000000007918 */ /* 0x000fc00000000000 */
        /* <DEDUP_REMOVED lines=9> */
.L_x_1:


//--------------------- .nv.shared.triton_poi_fused_convolution_44 --------------------------
	.section	.nv.shared.triton_poi_fused_convolution_44,"aw",@nobits
	.sectionflags	@""
	.align	16
	.zero		1024


//--------------------- .nv.constant0.triton_poi_fused_convolution_44 --------------------------
	.section	.nv.constant0.triton_poi_fused_convolution_44,"a",@progbits
	.sectionflags	@""
	.align	4
.nv.constant0.triton_poi_fused_convolution_44:
	.zero		560
